//
// Generated by NVIDIA NVVM Compiler
//
// Compiler Build ID: CL-36424714
// Cuda compilation tools, release 13.0, V13.0.88
// Based on NVVM 20.0.0
//

.version 9.0
.target sm_100
.address_size 64

	// .globl	_Z15gpu_hillis_scanPiS_

.visible .entry _Z15gpu_hillis_scanPiS_(
	.param .u64 .ptr .align 1 _Z15gpu_hillis_scanPiS__param_0,
	.param .u64 .ptr .align 1 _Z15gpu_hillis_scanPiS__param_1
)
{


	ret;

}


// ===== COMPILED SASS (sm_100) =====

	.target	sm_100

	.elftype	@"ET_EXEC"


//--------------------- .note.nv.tkinfo           --------------------------
	.section	.note.nv.tkinfo,"",@"SHT_NOTE"
	.sectionflags	@"SHF_NOTE_NV_TKINFO"
	.tkinfo
        /*0018*/ 	.word	0x00000002
        /*0030*/ 	.string	""
        /*0030*/ 	.string	"ptxas"
        /*0030*/ 	.string	"Cuda compilation tools, release 13.0, V13.0.88"
        /*0030*/ 	.string	"Build cuda_13.0.r13.0/compiler.36424714_0"
        /*0030*/ 	.string	"-arch sm_100 -m 64 "



//--------------------- .note.nv.cuinfo           --------------------------
	.section	.note.nv.cuinfo,"",@"SHT_NOTE"
	.sectionflags	@"SHF_NOTE_NV_CUINFO"
        /*0018*/ 	.short	0x0002
        /*001a*/ 	.short	0x0064
        /*001c*/ 	.short	0x0082
	.zero		2


//--------------------- .nv.info                  --------------------------
	.section	.nv.info,"",@"SHT_CUDA_INFO"
	.align	4


	//----- nvinfo : EIATTR_REGCOUNT
	.align		4
        /*0000*/ 	.byte	0x04, 0x2f
        /*0002*/ 	.short	(.L_1 - .L_0)
	.align		4
.L_0:
        /*0004*/ 	.word	index@(_Z15gpu_hillis_scanPiS_)
        /*0008*/ 	.word	0x00000004


	//----- nvinfo : EIATTR_FRAME_SIZE
	.align		4
.L_1:
        /*000c*/ 	.byte	0x04, 0x11
        /*000e*/ 	.short	(.L_3 - .L_2)
	.align		4
.L_2:
        /*0010*/ 	.word	index@(_Z15gpu_hillis_scanPiS_)
        /*0014*/ 	.word	0x00000000


	//----- nvinfo : EIATTR_MIN_STACK_SIZE
	.align		4
.L_3:
        /*0018*/ 	.byte	0x04, 0x12
        /*001a*/ 	.short	(.L_5 - .L_4)
	.align		4
.L_4:
        /*001c*/ 	.word	index@(_Z15gpu_hillis_scanPiS_)
        /*0020*/ 	.word	0x00000000
.L_5:


//--------------------- .nv.compat                --------------------------
	.section	.nv.compat,"",@"SHT_CUDA_COMPAT_INFO"
	.align	4
        /*0000*/ 	.byte	0x02, 0x09, 0x00, 0x00, 0x02, 0x02, 0x01, 0x00, 0x02, 0x05, 0x05, 0x00, 0x03, 0x07, 0x01, 0x01
        /*0010*/ 	.byte	0x02, 0x03, 0x00, 0x00, 0x02, 0x06, 0x01, 0x00, 0x04, 0x0b, 0x08, 0x00, 0x09, 0x00, 0x00, 0x00
        /*0020*/ 	.byte	0x00, 0x00, 0x00, 0x00


//--------------------- .nv.info._Z15gpu_hillis_scanPiS_ --------------------------
	.section	.nv.info._Z15gpu_hillis_scanPiS_,"",@"SHT_CUDA_INFO"
	.sectionflags	@""
	.align	4


	//----- nvinfo : EIATTR_CUDA_API_VERSION
	.align		4
        /*0000*/ 	.byte	0x04, 0x37
        /*0002*/ 	.short	(.L_7 - .L_6)
.L_6:
        /*0004*/ 	.word	0x00000082


	//----- nvinfo : EIATTR_KPARAM_INFO
	.align		4
.L_7:
        /*0008*/ 	.byte	0x04, 0x17
        /*000a*/ 	.short	(.L_9 - .L_8)
.L_8:
        /*000c*/ 	.word	0x00000000
        /*0010*/ 	.short	0x0001
        /*0012*/ 	.short	0x0008
        /*0014*/ 	.byte	0x00, 0xf5, 0x21, 0x00


	//----- nvinfo : EIATTR_KPARAM_INFO
	.align		4
.L_9:
        /*0018*/ 	.byte	0x04, 0x17
        /*001a*/ 	.short	(.L_11 - .L_10)
.L_10:
        /*001c*/ 	.word	0x00000000
        /*0020*/ 	.short	0x0000
        /*0022*/ 	.short	0x0000
        /*0024*/ 	.byte	0x00, 0xf5, 0x21, 0x00


	//----- nvinfo : EIATTR_SPARSE_MMA_MASK
	.align		4
.L_11:
        /*0028*/ 	.byte	0x03, 0x50
        /*002a*/ 	.short	0x0000


	//----- nvinfo : EIATTR_MAXREG_COUNT
	.align		4
        /*002c*/ 	.byte	0x03, 0x1b
        /*002e*/ 	.short	0x00ff


	//----- nvinfo : EIATTR_MERCURY_ISA_VERSION
	.align		4
        /*0030*/ 	.byte	0x03, 0x5f
        /*0032*/ 	.short	0x0101


	//----- nvinfo : EIATTR_VRC_CTA_INIT_COUNT
	.align		4
        /*0034*/ 	.byte	0x02, 0x4a
	.zero		1
	.zero		1


	//----- nvinfo : EIATTR_EXIT_INSTR_OFFSETS
	.align		4
        /*0038*/ 	.byte	0x04, 0x1c
        /*003a*/ 	.short	(.L_13 - .L_12)


	//   ....[0]....
.L_12:
        /*003c*/ 	.word	0x00000010


	//----- nvinfo : EIATTR_CBANK_PARAM_SIZE
	.align		4
.L_13:
        /*0040*/ 	.byte	0x03, 0x19
        /*0042*/ 	.short	0x0010


	//----- nvinfo : EIATTR_PARAM_CBANK
	.align		4
        /*0044*/ 	.byte	0x04, 0x0a
        /*0046*/ 	.short	(.L_15 - .L_14)
	.align		4
.L_14:
        /*0048*/ 	.word	index@(.nv.constant0._Z15gpu_hillis_scanPiS_)
        /*004c*/ 	.short	0x0380
        /*004e*/ 	.short	0x0010


	//----- nvinfo : EIATTR_SW_WAR
	.align		4
.L_15:
        /*0050*/ 	.byte	0x04, 0x36
        /*0052*/ 	.short	(.L_17 - .L_16)
.L_16:
        /*0054*/ 	.word	0x00000008
.L_17:


//--------------------- .nv.callgraph             --------------------------
	.section	.nv.callgraph,"",@"SHT_CUDA_CALLGRAPH"
	.align	4
	.sectionentsize	8
	.align		4
        /*0000*/ 	.word	0x00000000
	.align		4
        /*0004*/ 	.word	0xffffffff
	.align		4
        /*0008*/ 	.word	0x00000000
	.align		4
        /*000c*/ 	.word	0xfffffffe
	.align		4
        /*0010*/ 	.word	0x00000000
	.align		4
        /*0014*/ 	.word	0xfffffffd
	.align		4
        /*0018*/ 	.word	0x00000000
	.align		4
        /*001c*/ 	.word	0xfffffffc


//--------------------- .text._Z15gpu_hillis_scanPiS_ --------------------------
	.section	.text._Z15gpu_hillis_scanPiS_,"ax",@progbits
	.align	128
        .global         _Z15gpu_hillis_scanPiS_
        .type           _Z15gpu_hillis_scanPiS_,@function
        .size           _Z15gpu_hillis_scanPiS_,(.L_x_1 - _Z15gpu_hillis_scanPiS_)
        .other          _Z15gpu_hillis_scanPiS_,@"STO_CUDA_ENTRY STV_DEFAULT"
_Z15gpu_hillis_scanPiS_:
.text._Z15gpu_hillis_scanPiS_:
[----:B------:R-:W-:Y:S01]  /*0000*/  LDC R1, c[0x0][0x37c] ;  /* 0x0000df00ff017b82 */ /* 0x000fe20000000800 */
[----:B------:R-:W-:Y:S05]  /*0010*/  EXIT ;  /* 0x000000000000794d */ /* 0x000fea0003800000 */
.L_x_0:
[----:B------:R-:W-:-:S00]  /*0020*/  BRA `(.L_x_0) ;  /* 0xfffffffc00fc7947 */ /* 0x000fc0000383ffff */
[----:B------:R-:W-:-:S00]  /*0030*/  NOP ;  /* 0x0000000000007918 */ /* 0x000fc00000000000 */
        /* <DEDUP_REMOVED lines=12> */
.L_x_1:


//--------------------- .nv.shared.reserved.0     --------------------------
	.section	.nv.shared.reserved.0,"aw",@nobits
	.weak		__nv_reservedSMEM_offset_0_alias
	.size		__nv_reservedSMEM_offset_0_alias, 0, 64
	.other		__nv_reservedSMEM_offset_0_alias,@"STO_CUDA_RESERVED_SHARED STV_DEFAULT"
__nv_reservedSMEM_offset_0_alias:
	.zero		0
	.zero		64


//--------------------- .nv.constant0._Z15gpu_hillis_scanPiS_ --------------------------
	.section	.nv.constant0._Z15gpu_hillis_scanPiS_,"a",@progbits
	.sectionflags	@""
	.align	4
.nv.constant0._Z15gpu_hillis_scanPiS_:
	.zero		912


//--------------------- SYMBOLS --------------------------

	.type		.nv.reservedSmem.offset0,@object
	.size		.nv.reservedSmem.offset0,0x4
